	.headerflags	@"EF_CUDA_TEXMODE_UNIFIED EF_CUDA_64BIT_ADDRESS EF_CUDA_ACCELERATORS EF_CUDA_SM90 EF_CUDA_VIRTUAL_SM(EF_CUDA_SM90)"
	.elftype	@"ET_EXEC"


//--------------------- .nv.info                  --------------------------
	.section	.nv.info,"",@"SHT_CUDA_INFO"
	.align	4


	//----- nvinfo : EIATTR_REGCOUNT
	.align		4
        /*0000*/ 	.byte	0x04, 0x2f
        /*0002*/ 	.short	(.L_3 - .L_2)
	.align		4
.L_2:
        /*0004*/ 	.word	index@(triton_poi_fused__native_batch_norm_legit_no_training_relu_4)
        /*0008*/ 	.word	0x00000011


	//----- nvinfo : EIATTR_MIN_STACK_SIZE
	.align		4
.L_3:
        /*000c*/ 	.byte	0x04, 0x12
        /*000e*/ 	.short	(.L_5 - .L_4)
	.align		4
.L_4:
        /*0010*/ 	.word	index@(triton_poi_fused__native_batch_norm_legit_no_training_relu_4)
        /*0014*/ 	.word	0x00000000


	//----- nvinfo : EIATTR_FRAME_SIZE
	.align		4
.L_5:
        /*0018*/ 	.byte	0x04, 0x11
        /*001a*/ 	.short	(.L_7 - .L_6)
	.align		4
.L_6:
        /*001c*/ 	.word	index@(triton_poi_fused__native_batch_norm_legit_no_training_relu_4)
        /*0020*/ 	.word	0x00000000


	//----- nvinfo : EIATTR_MIN_STACK_SIZE
	.align		4
.L_7:
        /*0024*/ 	.byte	0x04, 0x12
        /*0026*/ 	.short	(.L_9 - .L_8)
	.align		4
.L_8:
        /*0028*/ 	.word	index@(triton_poi_fused__native_batch_norm_legit_no_training_relu_4)
        /*002c*/ 	.word	0x00000000
.L_9:


//--------------------- .nv.info.triton_poi_fused__native_batch_norm_legit_no_training_relu_4 --------------------------
	.section	.nv.info.triton_poi_fused__native_batch_norm_legit_no_training_relu_4,"",@"SHT_CUDA_INFO"
	.sectionflags	@""
	.align	4


	//----- nvinfo : EIATTR_CUDA_API_VERSION
	.align		4
        /*0000*/ 	.byte	0x04, 0x37
        /*0002*/ 	.short	(.L_11 - .L_10)
.L_10:
        /*0004*/ 	.word	0x0000007c


	//----- nvinfo : EIATTR_KPARAM_INFO
	.align		4
.L_11:
        /*0008*/ 	.byte	0x04, 0x17
        /*000a*/ 	.short	(.L_13 - .L_12)
.L_12:
        /*000c*/ 	.word	0x00000000
        /*0010*/ 	.short	0x0006
        /*0012*/ 	.short	0x0030
        /*0014*/ 	.byte	0x00, 0xf0, 0x11, 0x00


	//----- nvinfo : EIATTR_KPARAM_INFO
	.align		4
.L_13:
        /*0018*/ 	.byte	0x04, 0x17
        /*001a*/ 	.short	(.L_15 - .L_14)
.L_14:
        /*001c*/ 	.word	0x00000000
        /*0020*/ 	.short	0x0005
        /*0022*/ 	.short	0x0028
        /*0024*/ 	.byte	0x00, 0xf4, 0x21, 0x00


	//----- nvinfo : EIATTR_KPARAM_INFO
	.align		4
.L_15:
        /*0028*/ 	.byte	0x04, 0x17
        /*002a*/ 	.short	(.L_17 - .L_16)
.L_16:
        /*002c*/ 	.word	0x00000000
        /*0030*/ 	.short	0x0004
        /*0032*/ 	.short	0x0020
        /*0034*/ 	.byte	0x00, 0xf4, 0x21, 0x00


	//----- nvinfo : EIATTR_KPARAM_INFO
	.align		4
.L_17:
        /*0038*/ 	.byte	0x04, 0x17
        /*003a*/ 	.short	(.L_19 - .L_18)
.L_18:
        /*003c*/ 	.word	0x00000000
        /*0040*/ 	.short	0x0003
        /*0042*/ 	.short	0x0018
        /*0044*/ 	.byte	0x00, 0xf4, 0x21, 0x00


	//----- nvinfo : EIATTR_KPARAM_INFO
	.align		4
.L_19:
        /*0048*/ 	.byte	0x04, 0x17
        /*004a*/ 	.short	(.L_21 - .L_20)
.L_20:
        /*004c*/ 	.word	0x00000000
        /*0050*/ 	.short	0x0002
        /*0052*/ 	.short	0x0010
        /*0054*/ 	.byte	0x00, 0xf4, 0x21, 0x00


	//----- nvinfo : EIATTR_KPARAM_INFO
	.align		4
.L_21:
        /*0058*/ 	.byte	0x04, 0x17
        /*005a*/ 	.short	(.L_23 - .L_22)
.L_22:
        /*005c*/ 	.word	0x00000000
        /*0060*/ 	.short	0x0001
        /*0062*/ 	.short	0x0008
        /*0064*/ 	.byte	0x00, 0xf4, 0x21, 0x00


	//----- nvinfo : EIATTR_KPARAM_INFO
	.align		4
.L_23:
        /*0068*/ 	.byte	0x04, 0x17
        /*006a*/ 	.short	(.L_25 - .L_24)
.L_24:
        /*006c*/ 	.word	0x00000000
        /*0070*/ 	.short	0x0000
        /*0072*/ 	.short	0x0000
        /*0074*/ 	.byte	0x00, 0xf4, 0x21, 0x00


	//----- nvinfo : EIATTR_SPARSE_MMA_MASK
	.align		4
.L_25:
        /*0078*/ 	.byte	0x03, 0x50
        /*007a*/ 	.short	0x0000


	//----- nvinfo : EIATTR_MAXREG_COUNT
	.align		4
        /*007c*/ 	.byte	0x03, 0x1b
        /*007e*/ 	.short	0x00ff


	//----- nvinfo : EIATTR_EXIT_INSTR_OFFSETS
	.align		4
        /*0080*/ 	.byte	0x04, 0x1c
        /*0082*/ 	.short	(.L_27 - .L_26)


	//   ....[0]....
.L_26:
        /*0084*/ 	.word	0x00000350


	//----- nvinfo : EIATTR_REQNTID
	.align		4
.L_27:
        /*0088*/ 	.byte	0x04, 0x10
        /*008a*/ 	.short	(.L_29 - .L_28)
.L_28:
        /*008c*/ 	.word	0x00000100
        /*0090*/ 	.word	0x00000001
        /*0094*/ 	.word	0x00000001


	//----- nvinfo : EIATTR_CBANK_PARAM_SIZE
	.align		4
.L_29:
        /*0098*/ 	.byte	0x03, 0x19
        /*009a*/ 	.short	0x0034


	//----- nvinfo : EIATTR_PARAM_CBANK
	.align		4
        /*009c*/ 	.byte	0x04, 0x0a
        /*009e*/ 	.short	(.L_31 - .L_30)
	.align		4
.L_30:
        /*00a0*/ 	.word	index@(.nv.constant0.triton_poi_fused__native_batch_norm_legit_no_training_relu_4)
        /*00a4*/ 	.short	0x0210
        /*00a6*/ 	.short	0x0034


	//----- nvinfo : EIATTR_SW_WAR
	.align		4
.L_31:
        /*00a8*/ 	.byte	0x04, 0x36
        /*00aa*/ 	.short	(.L_33 - .L_32)
.L_32:
        /*00ac*/ 	.word	0x00000008
.L_33:


//--------------------- .nv.callgraph             --------------------------
	.section	.nv.callgraph,"",@"SHT_CUDA_CALLGRAPH"
	.align	4
	.sectionentsize	8
	.align		4
        /*0000*/ 	.word	0x00000000
	.align		4
        /*0004*/ 	.word	0xffffffff
	.align		4
        /*0008*/ 	.word	0x00000000
	.align		4
        /*000c*/ 	.word	0xfffffffe
	.align		4
        /*0010*/ 	.word	0x00000000
	.align		4
        /*0014*/ 	.word	0xfffffffd
	.align		4
        /*0018*/ 	.word	0x00000000
	.align		4
        /*001c*/ 	.word	0xfffffffc


//--------------------- .nv.constant4             --------------------------
	.section	.nv.constant4,"a",@progbits
	.align	8
	.align		8
.nv.constant4:
        /*0000*/ 	.dword	_$_str
	.align		8
        /*0008*/ 	.dword	_$_str_$_2


//--------------------- .text.triton_poi_fused__native_batch_norm_legit_no_training_relu_4 --------------------------
	.section	.text.triton_poi_fused__native_batch_norm_legit_no_training_relu_4,"ax",@progbits
	.align	128
        .global         triton_poi_fused__native_batch_norm_legit_no_training_relu_4
        .type           triton_poi_fused__native_batch_norm_legit_no_training_relu_4,@function
        .size           triton_poi_fused__native_batch_norm_legit_no_training_relu_4,(.L_x_1 - triton_poi_fused__native_batch_norm_legit_no_training_relu_4)
        .other          triton_poi_fused__native_batch_norm_legit_no_training_relu_4,@"STO_CUDA_ENTRY STV_DEFAULT"
triton_poi_fused__native_batch_norm_legit_no_training_relu_4:
.text.triton_poi_fused__native_batch_norm_legit_no_training_relu_4:
[----:B------:R-:W-:Y:S01]  /*0000*/  LDC R1, c[0x0][0x28] ;  /* 0x00000a00ff017b82 */ /* 0x000fe20000000800 */
[----:B------:R-:W1:Y:S07]  /*0010*/  S2R R0, SR_TID.X ;  /* 0x0000000000007919 */ /* 0x000e6e0000002100 */
[----:B------:R-:W2:Y:S01]  /*0020*/  LDC.64 R6, c[0x0][0x220] ;  /* 0x00008800ff067b82 */ /* 0x000ea20000000a00 */
[----:B------:R-:W-:Y:S01]  /*0030*/  ULDC.64 UR4, c[0x0][0x208] ;  /* 0x0000820000047ab9 */ /* 0x000fe20000000a00 */
[----:B------:R-:W3:Y:S06]  /*0040*/  S2R R5, SR_CTAID.X ;  /* 0x0000000000057919 */ /* 0x000eec0000002500 */
[----:B------:R-:W4:Y:S08]  /*0050*/  LDC.64 R8, c[0x0][0x228] ;  /* 0x00008a00ff087b82 */ /* 0x000f300000000a00 */
[----:B------:R-:W5:Y:S01]  /*0060*/  LDC.64 R10, c[0x0][0x230] ;  /* 0x00008c00ff0a7b82 */ /* 0x000f620000000a00 */
[----:B-1----:R-:W-:-:S02]  /*0070*/  SHF.L.U32 R0, R0, 0x1, RZ ;  /* 0x0000000100007819 */ /* 0x002fc400000006ff */
[----:B---3--:R-:W-:Y:S02]  /*0080*/  SHF.R.S32.HI R3, RZ, 0x16, R5 ;  /* 0x00000016ff037819 */ /* 0x008fe40000011405 */
[----:B------:R-:W-:Y:S02]  /*0090*/  LOP3.LUT R0, R0, 0x1fe, RZ, 0xc0, !PT ;  /* 0x000001fe00007812 */ /* 0x000fe400078ec0ff */
[----:B------:R-:W-:Y:S02]  /*00a0*/  SGXT R3, R3, 0x1 ;  /* 0x000000010303781a */ /* 0x000fe40000000200 */
[----:B------:R-:W-:Y:S02]  /*00b0*/  LEA R0, R5, R0, 0x9 ;  /* 0x0000000005007211 */ /* 0x000fe400078e48ff */
[----:B------:R-:W1:Y:S02]  /*00c0*/  LDC.64 R4, c[0x0][0x218] ;  /* 0x00008600ff047b82 */ /* 0x000e640000000a00 */
[----:B------:R-:W-:-:S04]  /*00d0*/  LEA.HI R3, R3, R0, RZ, 0x8 ;  /* 0x0000000003037211 */ /* 0x000fc800078f40ff */
[----:B------:R-:W-:-:S04]  /*00e0*/  SHF.R.S32.HI R3, RZ, 0x8, R3 ;  /* 0x00000008ff037819 */ /* 0x000fc80000011403 */
[----:B------:R-:W-:-:S04]  /*00f0*/  LEA.HI R2, R3, R3, RZ, 0x8 ;  /* 0x0000000303027211 */ /* 0x000fc800078f40ff */
[----:B------:R-:W-:-:S04]  /*0100*/  LOP3.LUT R2, R2, 0xffffff00, RZ, 0xc0, !PT ;  /* 0xffffff0002027812 */ /* 0x000fc800078ec0ff */
[----:B------:R-:W-:Y:S02]  /*0110*/  IADD3 R13, R3, -R2, RZ ;  /* 0x80000002030d7210 */ /* 0x000fe40007ffe0ff */
[----:B------:R-:W3:Y:S03]  /*0120*/  LDC.64 R2, c[0x0][0x210] ;  /* 0x00008400ff027b82 */ /* 0x000ee60000000a00 */
[----:B--2---:R-:W-:-:S06]  /*0130*/  IMAD.WIDE R6, R13, 0x4, R6 ;  /* 0x000000040d067825 */ /* 0x004fcc00078e0206 */
[----:B------:R-:W2:Y:S01]  /*0140*/  LDG.E.EL R6, desc[UR4][R6.64] ;  /* 0x0000000406067981 */ /* 0x000ea2000c2e1900 */
[----:B-1----:R-:W-:-:S05]  /*0150*/  IMAD.WIDE R4, R13, 0x4, R4 ;  /* 0x000000040d047825 */ /* 0x002fca00078e0204 */
[----:B------:R1:W2:Y:S01]  /*0160*/  LDG.E.EL R12, desc[UR4][R4.64] ;  /* 0x00000004040c7981 */ /* 0x0002a2000c2e1900 */
[----:B---3--:R-:W-:Y:S01]  /*0170*/  IMAD.WIDE R2, R0, 0x4, R2 ;  /* 0x0000000400027825 */ /* 0x008fe200078e0202 */
[----:B------:R-:W-:Y:S01]  /*0180*/  HFMA2.MMA R14, -RZ, RZ, 1.625, 0 ;  /* 0x3e800000ff0e7435 */ /* 0x000fe200000001ff */
[----:B-1----:R-:W1:Y:S04]  /*0190*/  LDC.64 R4, c[0x0][0x238] ;  /* 0x00008e00ff047b82 */ /* 0x002e680000000a00 */
[----:B------:R-:W3:Y:S01]  /*01a0*/  LDG.E.64 R2, desc[UR4][R2.64] ;  /* 0x0000000402027981 */ /* 0x000ee2000c1e1b00 */
[----:B----4-:R-:W-:-:S04]  /*01b0*/  IMAD.WIDE R8, R13, 0x4, R8 ;  /* 0x000000040d087825 */ /* 0x010fc800078e0208 */
[----:B-----5:R-:W-:Y:S02]  /*01c0*/  IMAD.WIDE R10, R13, 0x4, R10 ;  /* 0x000000040d0a7825 */ /* 0x020fe400078e020a */
[----:B------:R-:W4:Y:S04]  /*01d0*/  LDG.E.EL R8, desc[UR4][R8.64] ;  /* 0x0000000408087981 */ /* 0x000f28000c2e1900 */
[----:B------:R-:W4:Y:S01]  /*01e0*/  LDG.E.EL R11, desc[UR4][R10.64] ;  /* 0x000000040a0b7981 */ /* 0x000f22000c2e1900 */
[----:B-1----:R-:W-:-:S04]  /*01f0*/  IMAD.WIDE R4, R0, 0x4, R4 ;  /* 0x0000000400047825 */ /* 0x002fc800078e0204 */
[----:B--2---:R-:W-:-:S04]  /*0200*/  FADD R6, R6, 9.9999997473787516356e-06 ;  /* 0x3727c5ac06067421 */ /* 0x004fc80000000000 */
[----:B------:R-:W1:Y:S02]  /*0210*/  MUFU.SQRT R7, R6 ;  /* 0x0000000600077308 */ /* 0x000e640000002000 */
[C---:B-1----:R-:W-:Y:S02]  /*0220*/  FSETP.GT.AND P0, PT, R7.reuse, 8.50705917302346158658e+37, PT ;  /* 0x7e8000000700780b */ /* 0x042fe40003f04000 */
[----:B------:R-:W-:-:S11]  /*0230*/  FSETP.GEU.AND P1, PT, R7, 1.175494350822287508e-38, PT ;  /* 0x008000000700780b */ /* 0x000fd60003f2e000 */
[----:B------:R-:W-:-:S04]  /*0240*/  @P0 FMUL R7, R7, 0.25 ;  /* 0x3e80000007070820 */ /* 0x000fc80000400000 */
[----:B------:R-:W-:-:S06]  /*0250*/  @!P1 FMUL R7, R7, 16777216 ;  /* 0x4b80000007079820 */ /* 0x000fcc0000400000 */
[----:B------:R-:W1:Y:S01]  /*0260*/  MUFU.RCP R7, R7 ;  /* 0x0000000700077308 */ /* 0x000e620000001000 */
[----:B------:R-:W-:Y:S01]  /*0270*/  FSEL R14, R14, 1, P0 ;  /* 0x3f8000000e0e7808 */ /* 0x000fe20000000000 */
[----:B---3--:R-:W-:-:S04]  /*0280*/  FADD R2, R2, -R12 ;  /* 0x8000000c02027221 */ /* 0x008fc80000000000 */
[----:B------:R-:W-:Y:S01]  /*0290*/  @!P1 FMUL R14, R14, 16777216 ;  /* 0x4b8000000e0e9820 */ /* 0x000fe20000400000 */
[----:B------:R-:W-:-:S03]  /*02a0*/  FADD R3, R3, -R12 ;  /* 0x8000000c03037221 */ /* 0x000fc60000000000 */
[----:B-1----:R-:W-:-:S04]  /*02b0*/  FMUL R14, R7, R14 ;  /* 0x0000000e070e7220 */ /* 0x002fc80000400000 */
[-C--:B------:R-:W-:Y:S01]  /*02c0*/  FMUL R2, R2, R14.reuse ;  /* 0x0000000e02027220 */ /* 0x080fe20000400000 */
[----:B------:R-:W-:-:S03]  /*02d0*/  FMUL R14, R3, R14 ;  /* 0x0000000e030e7220 */ /* 0x000fc60000400000 */
[C-C-:B----4-:R-:W-:Y:S01]  /*02e0*/  FFMA R2, R8.reuse, R2, R11.reuse ;  /* 0x0000000208027223 */ /* 0x150fe2000000000b */
[----:B------:R-:W-:-:S04]  /*02f0*/  FFMA R14, R8, R14, R11 ;  /* 0x0000000e080e7223 */ /* 0x000fc8000000000b */
[----:B------:R-:W-:Y:S02]  /*0300*/  FSETP.GEU.AND P0, PT, R2, RZ, PT ;  /* 0x000000ff0200720b */ /* 0x000fe40003f0e000 */
[----:B------:R-:W-:Y:S02]  /*0310*/  FSETP.GEU.AND P1, PT, R14, RZ, PT ;  /* 0x000000ff0e00720b */ /* 0x000fe40003f2e000 */
[----:B------:R-:W-:Y:S02]  /*0320*/  FSEL R2, R2, RZ, P0 ;  /* 0x000000ff02027208 */ /* 0x000fe40000000000 */
[----:B------:R-:W-:-:S05]  /*0330*/  FSEL R3, R14, RZ, P1 ;  /* 0x000000ff0e037208 */ /* 0x000fca0000800000 */
[----:B------:R-:W-:Y:S01]  /*0340*/  STG.E.64 desc[UR4][R4.64], R2 ;  /* 0x0000000204007986 */ /* 0x000fe2000c101b04 */
[----:B------:R-:W-:Y:S05]  /*0350*/  EXIT ;  /* 0x000000000000794d */ /* 0x000fea0003800000 */
.L_x_0:
[----:B------:R-:W-:-:S00]  /*0360*/  BRA `(.L_x_0) ;  /* 0xfffffffc00fc7947 */ /* 0x000fc0000383ffff */
[----:B------:R-:W-:-:S00]  /*0370*/  NOP ;  /* 0x0000000000007918 */ /* 0x000fc00000000000 */
        /* <DEDUP_REMOVED lines=8> */
.L_x_1:


//--------------------- .nv.global.init           --------------------------
	.section	.nv.global.init,"aw",@progbits
.nv.global.init:
	.type		_$_str,@object
	.size		_$_str,(_$_str_$_2 - _$_str)
_$_str:
        /*0000*/ 	.byte	0x5f, 0x5f, 0x43, 0x55, 0x44, 0x41, 0x5f, 0x46, 0x54, 0x5a, 0x00
	.type		_$_str_$_2,@object
	.size		_$_str_$_2,(.L_1 - _$_str_$_2)
_$_str_$_2:
        /*000b*/ 	.byte	0x5f, 0x5f, 0x43, 0x55, 0x44, 0x41, 0x5f, 0x50, 0x52, 0x45, 0x43, 0x5f, 0x53, 0x51, 0x52, 0x54
        /*001b*/ 	.byte	0x00
.L_1:


//--------------------- .nv.constant0.triton_poi_fused__native_batch_norm_legit_no_training_relu_4 --------------------------
	.section	.nv.constant0.triton_poi_fused__native_batch_norm_legit_no_training_relu_4,"a",@progbits
	.sectionflags	@""
	.align	4
.nv.constant0.triton_poi_fused__native_batch_norm_legit_no_training_relu_4:
	.zero		580
